	.headerflags	@"EF_CUDA_TEXMODE_UNIFIED EF_CUDA_64BIT_ADDRESS EF_CUDA_ACCELERATORS EF_CUDA_SM90 EF_CUDA_VIRTUAL_SM(EF_CUDA_SM90)"
	.elftype	@"ET_EXEC"


//--------------------- .nv.info                  --------------------------
	.section	.nv.info,"",@"SHT_CUDA_INFO"
	.align	4


	//----- nvinfo : EIATTR_REGCOUNT
	.align		4
        /*0000*/ 	.byte	0x04, 0x2f
        /*0002*/ 	.short	(.L_1 - .L_0)
	.align		4
.L_0:
        /*0004*/ 	.word	index@(triton_poi_fused_convolution_relu_74)
        /*0008*/ 	.word	0x0000000c


	//----- nvinfo : EIATTR_MIN_STACK_SIZE
	.align		4
.L_1:
        /*000c*/ 	.byte	0x04, 0x12
        /*000e*/ 	.short	(.L_3 - .L_2)
	.align		4
.L_2:
        /*0010*/ 	.word	index@(triton_poi_fused_convolution_relu_74)
        /*0014*/ 	.word	0x00000000


	//----- nvinfo : EIATTR_FRAME_SIZE
	.align		4
.L_3:
        /*0018*/ 	.byte	0x04, 0x11
        /*001a*/ 	.short	(.L_5 - .L_4)
	.align		4
.L_4:
        /*001c*/ 	.word	index@(triton_poi_fused_convolution_relu_74)
        /*0020*/ 	.word	0x00000000


	//----- nvinfo : EIATTR_MIN_STACK_SIZE
	.align		4
.L_5:
        /*0024*/ 	.byte	0x04, 0x12
        /*0026*/ 	.short	(.L_7 - .L_6)
	.align		4
.L_6:
        /*0028*/ 	.word	index@(triton_poi_fused_convolution_relu_74)
        /*002c*/ 	.word	0x00000000
.L_7:


//--------------------- .nv.info.triton_poi_fused_convolution_relu_74 --------------------------
	.section	.nv.info.triton_poi_fused_convolution_relu_74,"",@"SHT_CUDA_INFO"
	.sectionflags	@""
	.align	4


	//----- nvinfo : EIATTR_CUDA_API_VERSION
	.align		4
        /*0000*/ 	.byte	0x04, 0x37
        /*0002*/ 	.short	(.L_9 - .L_8)
.L_8:
        /*0004*/ 	.word	0x0000007c


	//----- nvinfo : EIATTR_KPARAM_INFO
	.align		4
.L_9:
        /*0008*/ 	.byte	0x04, 0x17
        /*000a*/ 	.short	(.L_11 - .L_10)
.L_10:
        /*000c*/ 	.word	0x00000000
        /*0010*/ 	.short	0x0002
        /*0012*/ 	.short	0x0010
        /*0014*/ 	.byte	0x00, 0xf0, 0x11, 0x00


	//----- nvinfo : EIATTR_KPARAM_INFO
	.align		4
.L_11:
        /*0018*/ 	.byte	0x04, 0x17
        /*001a*/ 	.short	(.L_13 - .L_12)
.L_12:
        /*001c*/ 	.word	0x00000000
        /*0020*/ 	.short	0x0001
        /*0022*/ 	.short	0x0008
        /*0024*/ 	.byte	0x00, 0xf4, 0x21, 0x00


	//----- nvinfo : EIATTR_KPARAM_INFO
	.align		4
.L_13:
        /*0028*/ 	.byte	0x04, 0x17
        /*002a*/ 	.short	(.L_15 - .L_14)
.L_14:
        /*002c*/ 	.word	0x00000000
        /*0030*/ 	.short	0x0000
        /*0032*/ 	.short	0x0000
        /*0034*/ 	.byte	0x00, 0xf4, 0x21, 0x00


	//----- nvinfo : EIATTR_SPARSE_MMA_MASK
	.align		4
.L_15:
        /*0038*/ 	.byte	0x03, 0x50
        /*003a*/ 	.short	0x0000


	//----- nvinfo : EIATTR_MAXREG_COUNT
	.align		4
        /*003c*/ 	.byte	0x03, 0x1b
        /*003e*/ 	.short	0x00ff


	//----- nvinfo : EIATTR_EXIT_INSTR_OFFSETS
	.align		4
        /*0040*/ 	.byte	0x04, 0x1c
        /*0042*/ 	.short	(.L_17 - .L_16)


	//   ....[0]....
.L_16:
        /*0044*/ 	.word	0x000001a0


	//   ....[1]....
        /*0048*/ 	.word	0x000001c0


	//----- nvinfo : EIATTR_REQNTID
	.align		4
.L_17:
        /*004c*/ 	.byte	0x04, 0x10
        /*004e*/ 	.short	(.L_19 - .L_18)
.L_18:
        /*0050*/ 	.word	0x00000080
        /*0054*/ 	.word	0x00000001
        /*0058*/ 	.word	0x00000001


	//----- nvinfo : EIATTR_CBANK_PARAM_SIZE
	.align		4
.L_19:
        /*005c*/ 	.byte	0x03, 0x19
        /*005e*/ 	.short	0x0014


	//----- nvinfo : EIATTR_PARAM_CBANK
	.align		4
        /*0060*/ 	.byte	0x04, 0x0a
        /*0062*/ 	.short	(.L_21 - .L_20)
	.align		4
.L_20:
        /*0064*/ 	.word	index@(.nv.constant0.triton_poi_fused_convolution_relu_74)
        /*0068*/ 	.short	0x0210
        /*006a*/ 	.short	0x0014


	//----- nvinfo : EIATTR_SW_WAR
	.align		4
.L_21:
        /*006c*/ 	.byte	0x04, 0x36
        /*006e*/ 	.short	(.L_23 - .L_22)
.L_22:
        /*0070*/ 	.word	0x00000008
.L_23:


//--------------------- .nv.callgraph             --------------------------
	.section	.nv.callgraph,"",@"SHT_CUDA_CALLGRAPH"
	.align	4
	.sectionentsize	8
	.align		4
        /*0000*/ 	.word	0x00000000
	.align		4
        /*0004*/ 	.word	0xffffffff
	.align		4
        /*0008*/ 	.word	0x00000000
	.align		4
        /*000c*/ 	.word	0xfffffffe
	.align		4
        /*0010*/ 	.word	0x00000000
	.align		4
        /*0014*/ 	.word	0xfffffffd
	.align		4
        /*0018*/ 	.word	0x00000000
	.align		4
        /*001c*/ 	.word	0xfffffffc


//--------------------- .text.triton_poi_fused_convolution_relu_74 --------------------------
	.section	.text.triton_poi_fused_convolution_relu_74,"ax",@progbits
	.align	128
        .global         triton_poi_fused_convolution_relu_74
        .type           triton_poi_fused_convolution_relu_74,@function
        .size           triton_poi_fused_convolution_relu_74,(.L_x_1 - triton_poi_fused_convolution_relu_74)
        .other          triton_poi_fused_convolution_relu_74,@"STO_CUDA_ENTRY STV_DEFAULT"
triton_poi_fused_convolution_relu_74:
.text.triton_poi_fused_convolution_relu_74:
[----:B------:R-:W0:Y:S02]  /*0000*/  LDC R1, c[0x0][0x28] ;  /* 0x00000a00ff017b82 */ /* 0x000e240000000800 */
[----:B------:R-:W1:Y:S01]  /*0010*/  S2R R0, SR_TID.X ;  /* 0x0000000000007919 */ /* 0x000e620000002100 */
[----:B------:R-:W2:Y:S01]  /*0020*/  LDC.64 R2, c[0x0][0x210] ;  /* 0x00008400ff027b82 */ /* 0x000ea20000000a00 */
[----:B------:R-:W-:Y:S01]  /*0030*/  ULDC.64 UR4, c[0x0][0x208] ;  /* 0x0000820000047ab9 */ /* 0x000fe20000000a00 */
[----:B------:R-:W3:Y:S06]  /*0040*/  S2R R7, SR_CTAID.X ;  /* 0x0000000000077919 */ /* 0x000eec0000002500 */
[----:B------:R-:W4:Y:S01]  /*0050*/  LDC.64 R4, c[0x0][0x218] ;  /* 0x00008600ff047b82 */ /* 0x000f220000000a00 */
[----:B-1----:R-:W-:-:S05]  /*0060*/  IMAD.SHL.U32 R0, R0, 0x2, RZ ;  /* 0x0000000200007824 */ /* 0x002fca00078e00ff */
[----:B------:R-:W-:-:S05]  /*0070*/  LOP3.LUT R0, R0, 0xfe, RZ, 0xc0, !PT ;  /* 0x000000fe00007812 */ /* 0x000fca00078ec0ff */
[----:B---3--:R-:W-:-:S04]  /*0080*/  IMAD R7, R7, 0x100, R0 ;  /* 0x0000010007077824 */ /* 0x008fc800078e0200 */
[C---:B------:R-:W-:Y:S01]  /*0090*/  IMAD.HI R0, R7.reuse, 0x2aaaaaab, RZ ;  /* 0x2aaaaaab07007827 */ /* 0x040fe200078e02ff */
[----:B------:R-:W-:-:S03]  /*00a0*/  ISETP.GE.AND P2, PT, R7, 0x300, PT ;  /* 0x000003000700780c */ /* 0x000fc60003f46270 */
[----:B--2---:R-:W-:Y:S01]  /*00b0*/  IMAD.WIDE R2, R7, 0x4, R2 ;  /* 0x0000000407027825 */ /* 0x004fe200078e0202 */
[----:B------:R-:W-:-:S04]  /*00c0*/  SHF.R.U32.HI R9, RZ, 0x1f, R0 ;  /* 0x0000001fff097819 */ /* 0x000fc80000011600 */
[----:B------:R-:W-:-:S05]  /*00d0*/  LEA.HI R0, R0, R9, RZ, 0x1d ;  /* 0x0000000900007211 */ /* 0x000fca00078fe8ff */
[----:B------:R-:W-:Y:S01]  /*00e0*/  IMAD R9, R0, -0x30, R7 ;  /* 0xffffffd000097824 */ /* 0x000fe200078e0207 */
[----:B------:R-:W-:-:S03]  /*00f0*/  CS2R R6, SRZ ;  /* 0x0000000000067805 */ /* 0x000fc6000001ff00 */
[----:B----4-:R-:W-:Y:S01]  /*0100*/  IMAD.WIDE R4, R9, 0x4, R4 ;  /* 0x0000000409047825 */ /* 0x010fe200078e0204 */
[----:B------:R-:W-:Y:S02]  /*0110*/  CS2R R8, SRZ ;  /* 0x0000000000087805 */ /* 0x000fe4000001ff00 */
[----:B------:R-:W2:Y:S04]  /*0120*/  @!P2 LDG.E.64 R6, desc[UR4][R2.64] ;  /* 0x000000040206a981 */ /* 0x000ea8000c1e1b00 */
[----:B------:R-:W2:Y:S02]  /*0130*/  @!P2 LDG.E.EL.64 R8, desc[UR4][R4.64] ;  /* 0x000000040408a981 */ /* 0x000ea4000c2e1b00 */
[----:B--2---:R-:W-:Y:S01]  /*0140*/  FSETP.GEU.AND P0, PT, R6, -R8, PT ;  /* 0x800000080600720b */ /* 0x004fe20003f0e000 */
[----:B------:R-:W-:Y:S01]  /*0150*/  FADD R6, R8, R6 ;  /* 0x0000000608067221 */ /* 0x000fe20000000000 */
[----:B------:R-:W-:Y:S01]  /*0160*/  FADD R0, R9, R7 ;  /* 0x0000000709007221 */ /* 0x000fe20000000000 */
[----:B------:R-:W-:-:S03]  /*0170*/  FSETP.GEU.AND P1, PT, R7, -R9, PT ;  /* 0x800000090700720b */ /* 0x000fc60003f2e000 */
[----:B------:R-:W-:Y:S02]  /*0180*/  FSEL R6, R6, RZ, P0 ;  /* 0x000000ff06067208 */ /* 0x000fe40000000000 */
[----:B------:R-:W-:Y:S01]  /*0190*/  FSEL R7, R0, RZ, P1 ;  /* 0x000000ff00077208 */ /* 0x000fe20000800000 */
[----:B------:R-:W-:Y:S07]  /*01a0*/  @P2 EXIT ;  /* 0x000000000000294d */ /* 0x000fee0003800000 */
[----:B------:R-:W-:Y:S01]  /*01b0*/  STG.E.64 desc[UR4][R2.64], R6 ;  /* 0x0000000602007986 */ /* 0x000fe2000c101b04 */
[----:B------:R-:W-:Y:S05]  /*01c0*/  EXIT ;  /* 0x000000000000794d */ /* 0x000fea0003800000 */
.L_x_0:
[----:B------:R-:W-:-:S00]  /*01d0*/  BRA `(.L_x_0) ;  /* 0xfffffffc00fc7947 */ /* 0x000fc0000383ffff */
[----:B------:R-:W-:-:S00]  /*01e0*/  NOP ;  /* 0x0000000000007918 */ /* 0x000fc00000000000 */
        /* <DEDUP_REMOVED lines=9> */
.L_x_1:


//--------------------- .nv.constant0.triton_poi_fused_convolution_relu_74 --------------------------
	.section	.nv.constant0.triton_poi_fused_convolution_relu_74,"a",@progbits
	.sectionflags	@""
	.align	4
.nv.constant0.triton_poi_fused_convolution_relu_74:
	.zero		548
